//
// Generated by NVIDIA NVVM Compiler
//
// Compiler Build ID: CL-36424714
// Cuda compilation tools, release 13.0, V13.0.88
// Based on NVVM 20.0.0
//

.version 9.0
.target sm_100
.address_size 64

	// .globl	_ZN3cub18CUB_300001_SM_10006detail11EmptyKernelIvEEvv
.global .align 1 .b8 _ZN41_INTERNAL_1e49420b_4_k_cu_7aa4f873_2220254cuda3std3__45__cpo5beginE[1];
.global .align 1 .b8 _ZN41_INTERNAL_1e49420b_4_k_cu_7aa4f873_2220254cuda3std3__45__cpo3endE[1];
.global .align 1 .b8 _ZN41_INTERNAL_1e49420b_4_k_cu_7aa4f873_2220254cuda3std3__45__cpo6cbeginE[1];
.global .align 1 .b8 _ZN41_INTERNAL_1e49420b_4_k_cu_7aa4f873_2220254cuda3std3__45__cpo4cendE[1];
.global .align 1 .b8 _ZN41_INTERNAL_1e49420b_4_k_cu_7aa4f873_2220254cuda3std3__45__cpo6rbeginE[1];
.global .align 1 .b8 _ZN41_INTERNAL_1e49420b_4_k_cu_7aa4f873_2220254cuda3std3__45__cpo4rendE[1];
.global .align 1 .b8 _ZN41_INTERNAL_1e49420b_4_k_cu_7aa4f873_2220254cuda3std3__45__cpo7crbeginE[1];
.global .align 1 .b8 _ZN41_INTERNAL_1e49420b_4_k_cu_7aa4f873_2220254cuda3std3__45__cpo5crendE[1];
.global .align 1 .b8 _ZN41_INTERNAL_1e49420b_4_k_cu_7aa4f873_2220254cuda3std3__443_GLOBAL__N__1e49420b_4_k_cu_7aa4f873_2220256ignoreE[1];
.global .align 1 .b8 _ZN41_INTERNAL_1e49420b_4_k_cu_7aa4f873_2220254cuda3std3__419piecewise_constructE[1];
.global .align 1 .b8 _ZN41_INTERNAL_1e49420b_4_k_cu_7aa4f873_2220254cuda3std3__48in_placeE[1];
.global .align 1 .b8 _ZN41_INTERNAL_1e49420b_4_k_cu_7aa4f873_2220254cuda3std3__420unreachable_sentinelE[1];
.global .align 1 .b8 _ZN41_INTERNAL_1e49420b_4_k_cu_7aa4f873_2220254cuda3std3__47nulloptE[1];
.global .align 1 .b8 _ZN41_INTERNAL_1e49420b_4_k_cu_7aa4f873_2220254cuda3std3__48unexpectE[1];
.global .align 1 .b8 _ZN41_INTERNAL_1e49420b_4_k_cu_7aa4f873_2220254cuda3std6ranges3__45__cpo4swapE[1];
.global .align 1 .b8 _ZN41_INTERNAL_1e49420b_4_k_cu_7aa4f873_2220254cuda3std6ranges3__45__cpo9iter_moveE[1];
.global .align 1 .b8 _ZN41_INTERNAL_1e49420b_4_k_cu_7aa4f873_2220254cuda3std6ranges3__45__cpo5beginE[1];
.global .align 1 .b8 _ZN41_INTERNAL_1e49420b_4_k_cu_7aa4f873_2220254cuda3std6ranges3__45__cpo3endE[1];
.global .align 1 .b8 _ZN41_INTERNAL_1e49420b_4_k_cu_7aa4f873_2220254cuda3std6ranges3__45__cpo6cbeginE[1];
.global .align 1 .b8 _ZN41_INTERNAL_1e49420b_4_k_cu_7aa4f873_2220254cuda3std6ranges3__45__cpo4cendE[1];
.global .align 1 .b8 _ZN41_INTERNAL_1e49420b_4_k_cu_7aa4f873_2220254cuda3std6ranges3__45__cpo7advanceE[1];
.global .align 1 .b8 _ZN41_INTERNAL_1e49420b_4_k_cu_7aa4f873_2220254cuda3std6ranges3__45__cpo9iter_swapE[1];
.global .align 1 .b8 _ZN41_INTERNAL_1e49420b_4_k_cu_7aa4f873_2220254cuda3std6ranges3__45__cpo4nextE[1];
.global .align 1 .b8 _ZN41_INTERNAL_1e49420b_4_k_cu_7aa4f873_2220254cuda3std6ranges3__45__cpo4prevE[1];
.global .align 1 .b8 _ZN41_INTERNAL_1e49420b_4_k_cu_7aa4f873_2220254cuda3std6ranges3__45__cpo4dataE[1];
.global .align 1 .b8 _ZN41_INTERNAL_1e49420b_4_k_cu_7aa4f873_2220254cuda3std6ranges3__45__cpo5cdataE[1];
.global .align 1 .b8 _ZN41_INTERNAL_1e49420b_4_k_cu_7aa4f873_2220254cuda3std6ranges3__45__cpo4sizeE[1];
.global .align 1 .b8 _ZN41_INTERNAL_1e49420b_4_k_cu_7aa4f873_2220254cuda3std6ranges3__45__cpo5ssizeE[1];
.global .align 1 .b8 _ZN41_INTERNAL_1e49420b_4_k_cu_7aa4f873_2220254cuda3std6ranges3__45__cpo8distanceE[1];
.global .align 1 .b8 _ZN41_INTERNAL_1e49420b_4_k_cu_7aa4f873_2220256thrust24THRUST_300001_SM_1000_NS6system6detail10sequential3seqE[1];
.global .align 1 .b8 _ZN41_INTERNAL_1e49420b_4_k_cu_7aa4f873_2220256thrust24THRUST_300001_SM_1000_NS12placeholders2_1E[1];
.global .align 1 .b8 _ZN41_INTERNAL_1e49420b_4_k_cu_7aa4f873_2220256thrust24THRUST_300001_SM_1000_NS12placeholders2_2E[1];
.global .align 1 .b8 _ZN41_INTERNAL_1e49420b_4_k_cu_7aa4f873_2220256thrust24THRUST_300001_SM_1000_NS12placeholders2_3E[1];
.global .align 1 .b8 _ZN41_INTERNAL_1e49420b_4_k_cu_7aa4f873_2220256thrust24THRUST_300001_SM_1000_NS12placeholders2_4E[1];
.global .align 1 .b8 _ZN41_INTERNAL_1e49420b_4_k_cu_7aa4f873_2220256thrust24THRUST_300001_SM_1000_NS12placeholders2_5E[1];
.global .align 1 .b8 _ZN41_INTERNAL_1e49420b_4_k_cu_7aa4f873_2220256thrust24THRUST_300001_SM_1000_NS12placeholders2_6E[1];
.global .align 1 .b8 _ZN41_INTERNAL_1e49420b_4_k_cu_7aa4f873_2220256thrust24THRUST_300001_SM_1000_NS12placeholders2_7E[1];
.global .align 1 .b8 _ZN41_INTERNAL_1e49420b_4_k_cu_7aa4f873_2220256thrust24THRUST_300001_SM_1000_NS12placeholders2_8E[1];
.global .align 1 .b8 _ZN41_INTERNAL_1e49420b_4_k_cu_7aa4f873_2220256thrust24THRUST_300001_SM_1000_NS12placeholders2_9E[1];
.global .align 1 .b8 _ZN41_INTERNAL_1e49420b_4_k_cu_7aa4f873_2220256thrust24THRUST_300001_SM_1000_NS12placeholders3_10E[1];

.visible .entry _ZN3cub18CUB_300001_SM_10006detail11EmptyKernelIvEEvv()
{


	ret;

}


// ===== COMPILED SASS (sm_100) =====

	.target	sm_100

	.elftype	@"ET_EXEC"


//--------------------- .note.nv.tkinfo           --------------------------
	.section	.note.nv.tkinfo,"",@"SHT_NOTE"
	.sectionflags	@"SHF_NOTE_NV_TKINFO"
	.tkinfo
        /*0018*/ 	.word	0x00000002
        /*0030*/ 	.string	""
        /*0030*/ 	.string	"ptxas"
        /*0030*/ 	.string	"Cuda compilation tools, release 13.0, V13.0.88"
        /*0030*/ 	.string	"Build cuda_13.0.r13.0/compiler.36424714_0"
        /*0030*/ 	.string	"-arch sm_100 -m 64 "



//--------------------- .note.nv.cuinfo           --------------------------
	.section	.note.nv.cuinfo,"",@"SHT_NOTE"
	.sectionflags	@"SHF_NOTE_NV_CUINFO"
        /*0018*/ 	.short	0x0002
        /*001a*/ 	.short	0x0064
        /*001c*/ 	.short	0x0082
	.zero		2


//--------------------- .nv.info                  --------------------------
	.section	.nv.info,"",@"SHT_CUDA_INFO"
	.align	4


	//----- nvinfo : EIATTR_REGCOUNT
	.align		4
        /*0000*/ 	.byte	0x04, 0x2f
        /*0002*/ 	.short	(.L_41 - .L_40)
	.align		4
.L_40:
        /*0004*/ 	.word	index@(_ZN3cub18CUB_300001_SM_10006detail11EmptyKernelIvEEvv)
        /*0008*/ 	.word	0x00000004


	//----- nvinfo : EIATTR_FRAME_SIZE
	.align		4
.L_41:
        /*000c*/ 	.byte	0x04, 0x11
        /*000e*/ 	.short	(.L_43 - .L_42)
	.align		4
.L_42:
        /*0010*/ 	.word	index@(_ZN3cub18CUB_300001_SM_10006detail11EmptyKernelIvEEvv)
        /*0014*/ 	.word	0x00000000


	//----- nvinfo : EIATTR_MIN_STACK_SIZE
	.align		4
.L_43:
        /*0018*/ 	.byte	0x04, 0x12
        /*001a*/ 	.short	(.L_45 - .L_44)
	.align		4
.L_44:
        /*001c*/ 	.word	index@(_ZN3cub18CUB_300001_SM_10006detail11EmptyKernelIvEEvv)
        /*0020*/ 	.word	0x00000000
.L_45:


//--------------------- .nv.compat                --------------------------
	.section	.nv.compat,"",@"SHT_CUDA_COMPAT_INFO"
	.align	4
        /*0000*/ 	.byte	0x02, 0x09, 0x00, 0x00, 0x02, 0x02, 0x01, 0x00, 0x02, 0x05, 0x05, 0x00, 0x03, 0x07, 0x01, 0x01
        /*0010*/ 	.byte	0x02, 0x03, 0x00, 0x00, 0x02, 0x06, 0x01, 0x00, 0x04, 0x0b, 0x08, 0x00, 0x09, 0x00, 0x00, 0x00
        /*0020*/ 	.byte	0x00, 0x00, 0x00, 0x00


//--------------------- .nv.info._ZN3cub18CUB_300001_SM_10006detail11EmptyKernelIvEEvv --------------------------
	.section	.nv.info._ZN3cub18CUB_300001_SM_10006detail11EmptyKernelIvEEvv,"",@"SHT_CUDA_INFO"
	.sectionflags	@""
	.align	4


	//----- nvinfo : EIATTR_CUDA_API_VERSION
	.align		4
        /*0000*/ 	.byte	0x04, 0x37
        /*0002*/ 	.short	(.L_47 - .L_46)
.L_46:
        /*0004*/ 	.word	0x00000082


	//----- nvinfo : EIATTR_SPARSE_MMA_MASK
	.align		4
.L_47:
        /*0008*/ 	.byte	0x03, 0x50
        /*000a*/ 	.short	0x0000


	//----- nvinfo : EIATTR_MAXREG_COUNT
	.align		4
        /*000c*/ 	.byte	0x03, 0x1b
        /*000e*/ 	.short	0x00ff


	//----- nvinfo : EIATTR_MERCURY_ISA_VERSION
	.align		4
        /*0010*/ 	.byte	0x03, 0x5f
        /*0012*/ 	.short	0x0101


	//----- nvinfo : EIATTR_VRC_CTA_INIT_COUNT
	.align		4
        /*0014*/ 	.byte	0x02, 0x4a
	.zero		1
	.zero		1


	//----- nvinfo : EIATTR_EXIT_INSTR_OFFSETS
	.align		4
        /*0018*/ 	.byte	0x04, 0x1c
        /*001a*/ 	.short	(.L_49 - .L_48)


	//   ....[0]....
.L_48:
        /*001c*/ 	.word	0x00000010


	//----- nvinfo : EIATTR_SW_WAR
	.align		4
.L_49:
        /*0020*/ 	.byte	0x04, 0x36
        /*0022*/ 	.short	(.L_51 - .L_50)
.L_50:
        /*0024*/ 	.word	0x00000008
.L_51:


//--------------------- .nv.callgraph             --------------------------
	.section	.nv.callgraph,"",@"SHT_CUDA_CALLGRAPH"
	.align	4
	.sectionentsize	8
	.align		4
        /*0000*/ 	.word	0x00000000
	.align		4
        /*0004*/ 	.word	0xffffffff
	.align		4
        /*0008*/ 	.word	0x00000000
	.align		4
        /*000c*/ 	.word	0xfffffffe
	.align		4
        /*0010*/ 	.word	0x00000000
	.align		4
        /*0014*/ 	.word	0xfffffffd
	.align		4
        /*0018*/ 	.word	0x00000000
	.align		4
        /*001c*/ 	.word	0xfffffffc


//--------------------- .nv.constant4             --------------------------
	.section	.nv.constant4,"a",@progbits
	.align	8
	.align		8
.nv.constant4:
        /*0000*/ 	.dword	_ZN41_INTERNAL_1e49420b_4_k_cu_7aa4f873_2223904cuda3std3__45__cpo5beginE
	.align		8
        /*0008*/ 	.dword	_ZN41_INTERNAL_1e49420b_4_k_cu_7aa4f873_2223904cuda3std3__45__cpo3endE
	.align		8
        /*0010*/ 	.dword	_ZN41_INTERNAL_1e49420b_4_k_cu_7aa4f873_2223904cuda3std3__45__cpo6cbeginE
	.align		8
        /*0018*/ 	.dword	_ZN41_INTERNAL_1e49420b_4_k_cu_7aa4f873_2223904cuda3std3__45__cpo4cendE
	.align		8
        /*0020*/ 	.dword	_ZN41_INTERNAL_1e49420b_4_k_cu_7aa4f873_2223904cuda3std3__45__cpo6rbeginE
	.align		8
        /*0028*/ 	.dword	_ZN41_INTERNAL_1e49420b_4_k_cu_7aa4f873_2223904cuda3std3__45__cpo4rendE
	.align		8
        /*0030*/ 	.dword	_ZN41_INTERNAL_1e49420b_4_k_cu_7aa4f873_2223904cuda3std3__45__cpo7crbeginE
	.align		8
        /*0038*/ 	.dword	_ZN41_INTERNAL_1e49420b_4_k_cu_7aa4f873_2223904cuda3std3__45__cpo5crendE
	.align		8
        /*0040*/ 	.dword	_ZN41_INTERNAL_1e49420b_4_k_cu_7aa4f873_2223904cuda3std3__443_GLOBAL__N__1e49420b_4_k_cu_7aa4f873_2223906ignoreE
	.align		8
        /*0048*/ 	.dword	_ZN41_INTERNAL_1e49420b_4_k_cu_7aa4f873_2223904cuda3std3__419piecewise_constructE
	.align		8
        /*0050*/ 	.dword	_ZN41_INTERNAL_1e49420b_4_k_cu_7aa4f873_2223904cuda3std3__48in_placeE
	.align		8
        /*0058*/ 	.dword	_ZN41_INTERNAL_1e49420b_4_k_cu_7aa4f873_2223904cuda3std3__420unreachable_sentinelE
	.align		8
        /*0060*/ 	.dword	_ZN41_INTERNAL_1e49420b_4_k_cu_7aa4f873_2223904cuda3std3__47nulloptE
	.align		8
        /*0068*/ 	.dword	_ZN41_INTERNAL_1e49420b_4_k_cu_7aa4f873_2223904cuda3std3__48unexpectE
	.align		8
        /*0070*/ 	.dword	_ZN41_INTERNAL_1e49420b_4_k_cu_7aa4f873_2223904cuda3std6ranges3__45__cpo4swapE
	.align		8
        /*0078*/ 	.dword	_ZN41_INTERNAL_1e49420b_4_k_cu_7aa4f873_2223904cuda3std6ranges3__45__cpo9iter_moveE
	.align		8
        /*0080*/ 	.dword	_ZN41_INTERNAL_1e49420b_4_k_cu_7aa4f873_2223904cuda3std6ranges3__45__cpo5beginE
	.align		8
        /*0088*/ 	.dword	_ZN41_INTERNAL_1e49420b_4_k_cu_7aa4f873_2223904cuda3std6ranges3__45__cpo3endE
	.align		8
        /*0090*/ 	.dword	_ZN41_INTERNAL_1e49420b_4_k_cu_7aa4f873_2223904cuda3std6ranges3__45__cpo6cbeginE
	.align		8
        /*0098*/ 	.dword	_ZN41_INTERNAL_1e49420b_4_k_cu_7aa4f873_2223904cuda3std6ranges3__45__cpo4cendE
	.align		8
        /*00a0*/ 	.dword	_ZN41_INTERNAL_1e49420b_4_k_cu_7aa4f873_2223904cuda3std6ranges3__45__cpo7advanceE
	.align		8
        /*00a8*/ 	.dword	_ZN41_INTERNAL_1e49420b_4_k_cu_7aa4f873_2223904cuda3std6ranges3__45__cpo9iter_swapE
	.align		8
        /*00b0*/ 	.dword	_ZN41_INTERNAL_1e49420b_4_k_cu_7aa4f873_2223904cuda3std6ranges3__45__cpo4nextE
	.align		8
        /*00b8*/ 	.dword	_ZN41_INTERNAL_1e49420b_4_k_cu_7aa4f873_2223904cuda3std6ranges3__45__cpo4prevE
	.align		8
        /*00c0*/ 	.dword	_ZN41_INTERNAL_1e49420b_4_k_cu_7aa4f873_2223904cuda3std6ranges3__45__cpo4dataE
	.align		8
        /*00c8*/ 	.dword	_ZN41_INTERNAL_1e49420b_4_k_cu_7aa4f873_2223904cuda3std6ranges3__45__cpo5cdataE
	.align		8
        /*00d0*/ 	.dword	_ZN41_INTERNAL_1e49420b_4_k_cu_7aa4f873_2223904cuda3std6ranges3__45__cpo4sizeE
	.align		8
        /*00d8*/ 	.dword	_ZN41_INTERNAL_1e49420b_4_k_cu_7aa4f873_2223904cuda3std6ranges3__45__cpo5ssizeE
	.align		8
        /*00e0*/ 	.dword	_ZN41_INTERNAL_1e49420b_4_k_cu_7aa4f873_2223904cuda3std6ranges3__45__cpo8distanceE
	.align		8
        /*00e8*/ 	.dword	_ZN41_INTERNAL_1e49420b_4_k_cu_7aa4f873_2223906thrust24THRUST_300001_SM_1000_NS6system6detail10sequential3seqE
	.align		8
        /*00f0*/ 	.dword	_ZN41_INTERNAL_1e49420b_4_k_cu_7aa4f873_2223906thrust24THRUST_300001_SM_1000_NS12placeholders2_1E
	.align		8
        /*00f8*/ 	.dword	_ZN41_INTERNAL_1e49420b_4_k_cu_7aa4f873_2223906thrust24THRUST_300001_SM_1000_NS12placeholders2_2E
	.align		8
        /*0100*/ 	.dword	_ZN41_INTERNAL_1e49420b_4_k_cu_7aa4f873_2223906thrust24THRUST_300001_SM_1000_NS12placeholders2_3E
	.align		8
        /*0108*/ 	.dword	_ZN41_INTERNAL_1e49420b_4_k_cu_7aa4f873_2223906thrust24THRUST_300001_SM_1000_NS12placeholders2_4E
	.align		8
        /*0110*/ 	.dword	_ZN41_INTERNAL_1e49420b_4_k_cu_7aa4f873_2223906thrust24THRUST_300001_SM_1000_NS12placeholders2_5E
	.align		8
        /*0118*/ 	.dword	_ZN41_INTERNAL_1e49420b_4_k_cu_7aa4f873_2223906thrust24THRUST_300001_SM_1000_NS12placeholders2_6E
	.align		8
        /*0120*/ 	.dword	_ZN41_INTERNAL_1e49420b_4_k_cu_7aa4f873_2223906thrust24THRUST_300001_SM_1000_NS12placeholders2_7E
	.align		8
        /*0128*/ 	.dword	_ZN41_INTERNAL_1e49420b_4_k_cu_7aa4f873_2223906thrust24THRUST_300001_SM_1000_NS12placeholders2_8E
	.align		8
        /*0130*/ 	.dword	_ZN41_INTERNAL_1e49420b_4_k_cu_7aa4f873_2223906thrust24THRUST_300001_SM_1000_NS12placeholders2_9E
	.align		8
        /*0138*/ 	.dword	_ZN41_INTERNAL_1e49420b_4_k_cu_7aa4f873_2223906thrust24THRUST_300001_SM_1000_NS12placeholders3_10E


//--------------------- .text._ZN3cub18CUB_300001_SM_10006detail11EmptyKernelIvEEvv --------------------------
	.section	.text._ZN3cub18CUB_300001_SM_10006detail11EmptyKernelIvEEvv,"ax",@progbits
	.align	128
        .global         _ZN3cub18CUB_300001_SM_10006detail11EmptyKernelIvEEvv
        .type           _ZN3cub18CUB_300001_SM_10006detail11EmptyKernelIvEEvv,@function
        .size           _ZN3cub18CUB_300001_SM_10006detail11EmptyKernelIvEEvv,(.L_x_1 - _ZN3cub18CUB_300001_SM_10006detail11EmptyKernelIvEEvv)
        .other          _ZN3cub18CUB_300001_SM_10006detail11EmptyKernelIvEEvv,@"STO_CUDA_ENTRY STV_DEFAULT"
_ZN3cub18CUB_300001_SM_10006detail11EmptyKernelIvEEvv:
.text._ZN3cub18CUB_300001_SM_10006detail11EmptyKernelIvEEvv:
[----:B------:R-:W-:Y:S01]  /*0000*/  LDC R1, c[0x0][0x37c] ;  /* 0x0000df00ff017b82 */ /* 0x000fe20000000800 */
[----:B------:R-:W-:Y:S05]  /*0010*/  EXIT ;  /* 0x000000000000794d */ /* 0x000fea0003800000 */
.L_x_0:
[----:B------:R-:W-:-:S00]  /*0020*/  BRA `(.L_x_0) ;  /* 0xfffffffc00fc7947 */ /* 0x000fc0000383ffff */
[----:B------:R-:W-:-:S00]  /*0030*/  NOP ;  /* 0x0000000000007918 */ /* 0x000fc00000000000 */
        /* <DEDUP_REMOVED lines=12> */
.L_x_1:


//--------------------- .nv.shared.reserved.0     --------------------------
	.section	.nv.shared.reserved.0,"aw",@nobits
	.weak		__nv_reservedSMEM_offset_0_alias
	.size		__nv_reservedSMEM_offset_0_alias, 0, 64
	.other		__nv_reservedSMEM_offset_0_alias,@"STO_CUDA_RESERVED_SHARED STV_DEFAULT"
__nv_reservedSMEM_offset_0_alias:
	.zero		0
	.zero		64


//--------------------- .nv.global                --------------------------
	.section	.nv.global,"aw",@nobits
.nv.global:
	.type		_ZN41_INTERNAL_1e49420b_4_k_cu_7aa4f873_2223906thrust24THRUST_300001_SM_1000_NS12placeholders2_5E,@object
	.size		_ZN41_INTERNAL_1e49420b_4_k_cu_7aa4f873_2223906thrust24THRUST_300001_SM_1000_NS12placeholders2_5E,(_ZN41_INTERNAL_1e49420b_4_k_cu_7aa4f873_2223904cuda3std3__45__cpo6cbeginE - _ZN41_INTERNAL_1e49420b_4_k_cu_7aa4f873_2223906thrust24THRUST_300001_SM_1000_NS12placeholders2_5E)
_ZN41_INTERNAL_1e49420b_4_k_cu_7aa4f873_2223906thrust24THRUST_300001_SM_1000_NS12placeholders2_5E:
	.zero		1
	.type		_ZN41_INTERNAL_1e49420b_4_k_cu_7aa4f873_2223904cuda3std3__45__cpo6cbeginE,@object
	.size		_ZN41_INTERNAL_1e49420b_4_k_cu_7aa4f873_2223904cuda3std3__45__cpo6cbeginE,(_ZN41_INTERNAL_1e49420b_4_k_cu_7aa4f873_2223904cuda3std6ranges3__45__cpo6cbeginE - _ZN41_INTERNAL_1e49420b_4_k_cu_7aa4f873_2223904cuda3std3__45__cpo6cbeginE)
_ZN41_INTERNAL_1e49420b_4_k_cu_7aa4f873_2223904cuda3std3__45__cpo6cbeginE:
	.zero		1
	.type		_ZN41_INTERNAL_1e49420b_4_k_cu_7aa4f873_2223904cuda3std6ranges3__45__cpo6cbeginE,@object
	.size		_ZN41_INTERNAL_1e49420b_4_k_cu_7aa4f873_2223904cuda3std6ranges3__45__cpo6cbeginE,(_ZN41_INTERNAL_1e49420b_4_k_cu_7aa4f873_2223904cuda3std3__48in_placeE - _ZN41_INTERNAL_1e49420b_4_k_cu_7aa4f873_2223904cuda3std6ranges3__45__cpo6cbeginE)
_ZN41_INTERNAL_1e49420b_4_k_cu_7aa4f873_2223904cuda3std6ranges3__45__cpo6cbeginE:
	.zero		1
	.type		_ZN41_INTERNAL_1e49420b_4_k_cu_7aa4f873_2223904cuda3std3__48in_placeE,@object
	.size		_ZN41_INTERNAL_1e49420b_4_k_cu_7aa4f873_2223904cuda3std3__48in_placeE,(_ZN41_INTERNAL_1e49420b_4_k_cu_7aa4f873_2223904cuda3std6ranges3__45__cpo4sizeE - _ZN41_INTERNAL_1e49420b_4_k_cu_7aa4f873_2223904cuda3std3__48in_placeE)
_ZN41_INTERNAL_1e49420b_4_k_cu_7aa4f873_2223904cuda3std3__48in_placeE:
	.zero		1
	.type		_ZN41_INTERNAL_1e49420b_4_k_cu_7aa4f873_2223904cuda3std6ranges3__45__cpo4sizeE,@object
	.size		_ZN41_INTERNAL_1e49420b_4_k_cu_7aa4f873_2223904cuda3std6ranges3__45__cpo4sizeE,(_ZN41_INTERNAL_1e49420b_4_k_cu_7aa4f873_2223906thrust24THRUST_300001_SM_1000_NS12placeholders2_9E - _ZN41_INTERNAL_1e49420b_4_k_cu_7aa4f873_2223904cuda3std6ranges3__45__cpo4sizeE)
_ZN41_INTERNAL_1e49420b_4_k_cu_7aa4f873_2223904cuda3std6ranges3__45__cpo4sizeE:
	.zero		1
	.type		_ZN41_INTERNAL_1e49420b_4_k_cu_7aa4f873_2223906thrust24THRUST_300001_SM_1000_NS12placeholders2_9E,@object
	.size		_ZN41_INTERNAL_1e49420b_4_k_cu_7aa4f873_2223906thrust24THRUST_300001_SM_1000_NS12placeholders2_9E,(_ZN41_INTERNAL_1e49420b_4_k_cu_7aa4f873_2223904cuda3std3__45__cpo7crbeginE - _ZN41_INTERNAL_1e49420b_4_k_cu_7aa4f873_2223906thrust24THRUST_300001_SM_1000_NS12placeholders2_9E)
_ZN41_INTERNAL_1e49420b_4_k_cu_7aa4f873_2223906thrust24THRUST_300001_SM_1000_NS12placeholders2_9E:
	.zero		1
	.type		_ZN41_INTERNAL_1e49420b_4_k_cu_7aa4f873_2223904cuda3std3__45__cpo7crbeginE,@object
	.size		_ZN41_INTERNAL_1e49420b_4_k_cu_7aa4f873_2223904cuda3std3__45__cpo7crbeginE,(_ZN41_INTERNAL_1e49420b_4_k_cu_7aa4f873_2223904cuda3std6ranges3__45__cpo4nextE - _ZN41_INTERNAL_1e49420b_4_k_cu_7aa4f873_2223904cuda3std3__45__cpo7crbeginE)
_ZN41_INTERNAL_1e49420b_4_k_cu_7aa4f873_2223904cuda3std3__45__cpo7crbeginE:
	.zero		1
	.type		_ZN41_INTERNAL_1e49420b_4_k_cu_7aa4f873_2223904cuda3std6ranges3__45__cpo4nextE,@object
	.size		_ZN41_INTERNAL_1e49420b_4_k_cu_7aa4f873_2223904cuda3std6ranges3__45__cpo4nextE,(_ZN41_INTERNAL_1e49420b_4_k_cu_7aa4f873_2223904cuda3std6ranges3__45__cpo4swapE - _ZN41_INTERNAL_1e49420b_4_k_cu_7aa4f873_2223904cuda3std6ranges3__45__cpo4nextE)
_ZN41_INTERNAL_1e49420b_4_k_cu_7aa4f873_2223904cuda3std6ranges3__45__cpo4nextE:
	.zero		1
	.type		_ZN41_INTERNAL_1e49420b_4_k_cu_7aa4f873_2223904cuda3std6ranges3__45__cpo4swapE,@object
	.size		_ZN41_INTERNAL_1e49420b_4_k_cu_7aa4f873_2223904cuda3std6ranges3__45__cpo4swapE,(_ZN41_INTERNAL_1e49420b_4_k_cu_7aa4f873_2223906thrust24THRUST_300001_SM_1000_NS12placeholders2_1E - _ZN41_INTERNAL_1e49420b_4_k_cu_7aa4f873_2223904cuda3std6ranges3__45__cpo4swapE)
_ZN41_INTERNAL_1e49420b_4_k_cu_7aa4f873_2223904cuda3std6ranges3__45__cpo4swapE:
	.zero		1
	.type		_ZN41_INTERNAL_1e49420b_4_k_cu_7aa4f873_2223906thrust24THRUST_300001_SM_1000_NS12placeholders2_1E,@object
	.size		_ZN41_INTERNAL_1e49420b_4_k_cu_7aa4f873_2223906thrust24THRUST_300001_SM_1000_NS12placeholders2_1E,(_ZN41_INTERNAL_1e49420b_4_k_cu_7aa4f873_2223906thrust24THRUST_300001_SM_1000_NS12placeholders2_3E - _ZN41_INTERNAL_1e49420b_4_k_cu_7aa4f873_2223906thrust24THRUST_300001_SM_1000_NS12placeholders2_1E)
_ZN41_INTERNAL_1e49420b_4_k_cu_7aa4f873_2223906thrust24THRUST_300001_SM_1000_NS12placeholders2_1E:
	.zero		1
	.type		_ZN41_INTERNAL_1e49420b_4_k_cu_7aa4f873_2223906thrust24THRUST_300001_SM_1000_NS12placeholders2_3E,@object
	.size		_ZN41_INTERNAL_1e49420b_4_k_cu_7aa4f873_2223906thrust24THRUST_300001_SM_1000_NS12placeholders2_3E,(_ZN41_INTERNAL_1e49420b_4_k_cu_7aa4f873_2223904cuda3std3__45__cpo5beginE - _ZN41_INTERNAL_1e49420b_4_k_cu_7aa4f873_2223906thrust24THRUST_300001_SM_1000_NS12placeholders2_3E)
_ZN41_INTERNAL_1e49420b_4_k_cu_7aa4f873_2223906thrust24THRUST_300001_SM_1000_NS12placeholders2_3E:
	.zero		1
	.type		_ZN41_INTERNAL_1e49420b_4_k_cu_7aa4f873_2223904cuda3std3__45__cpo5beginE,@object
	.size		_ZN41_INTERNAL_1e49420b_4_k_cu_7aa4f873_2223904cuda3std3__45__cpo5beginE,(_ZN41_INTERNAL_1e49420b_4_k_cu_7aa4f873_2223904cuda3std6ranges3__45__cpo5beginE - _ZN41_INTERNAL_1e49420b_4_k_cu_7aa4f873_2223904cuda3std3__45__cpo5beginE)
_ZN41_INTERNAL_1e49420b_4_k_cu_7aa4f873_2223904cuda3std3__45__cpo5beginE:
	.zero		1
	.type		_ZN41_INTERNAL_1e49420b_4_k_cu_7aa4f873_2223904cuda3std6ranges3__45__cpo5beginE,@object
	.size		_ZN41_INTERNAL_1e49420b_4_k_cu_7aa4f873_2223904cuda3std6ranges3__45__cpo5beginE,(_ZN41_INTERNAL_1e49420b_4_k_cu_7aa4f873_2223904cuda3std3__443_GLOBAL__N__1e49420b_4_k_cu_7aa4f873_2223906ignoreE - _ZN41_INTERNAL_1e49420b_4_k_cu_7aa4f873_2223904cuda3std6ranges3__45__cpo5beginE)
_ZN41_INTERNAL_1e49420b_4_k_cu_7aa4f873_2223904cuda3std6ranges3__45__cpo5beginE:
	.zero		1
	.type		_ZN41_INTERNAL_1e49420b_4_k_cu_7aa4f873_2223904cuda3std3__443_GLOBAL__N__1e49420b_4_k_cu_7aa4f873_2223906ignoreE,@object
	.size		_ZN41_INTERNAL_1e49420b_4_k_cu_7aa4f873_2223904cuda3std3__443_GLOBAL__N__1e49420b_4_k_cu_7aa4f873_2223906ignoreE,(_ZN41_INTERNAL_1e49420b_4_k_cu_7aa4f873_2223904cuda3std6ranges3__45__cpo4dataE - _ZN41_INTERNAL_1e49420b_4_k_cu_7aa4f873_2223904cuda3std3__443_GLOBAL__N__1e49420b_4_k_cu_7aa4f873_2223906ignoreE)
_ZN41_INTERNAL_1e49420b_4_k_cu_7aa4f873_2223904cuda3std3__443_GLOBAL__N__1e49420b_4_k_cu_7aa4f873_2223906ignoreE:
	.zero		1
	.type		_ZN41_INTERNAL_1e49420b_4_k_cu_7aa4f873_2223904cuda3std6ranges3__45__cpo4dataE,@object
	.size		_ZN41_INTERNAL_1e49420b_4_k_cu_7aa4f873_2223904cuda3std6ranges3__45__cpo4dataE,(_ZN41_INTERNAL_1e49420b_4_k_cu_7aa4f873_2223906thrust24THRUST_300001_SM_1000_NS12placeholders2_7E - _ZN41_INTERNAL_1e49420b_4_k_cu_7aa4f873_2223904cuda3std6ranges3__45__cpo4dataE)
_ZN41_INTERNAL_1e49420b_4_k_cu_7aa4f873_2223904cuda3std6ranges3__45__cpo4dataE:
	.zero		1
	.type		_ZN41_INTERNAL_1e49420b_4_k_cu_7aa4f873_2223906thrust24THRUST_300001_SM_1000_NS12placeholders2_7E,@object
	.size		_ZN41_INTERNAL_1e49420b_4_k_cu_7aa4f873_2223906thrust24THRUST_300001_SM_1000_NS12placeholders2_7E,(_ZN41_INTERNAL_1e49420b_4_k_cu_7aa4f873_2223904cuda3std3__45__cpo6rbeginE - _ZN41_INTERNAL_1e49420b_4_k_cu_7aa4f873_2223906thrust24THRUST_300001_SM_1000_NS12placeholders2_7E)
_ZN41_INTERNAL_1e49420b_4_k_cu_7aa4f873_2223906thrust24THRUST_300001_SM_1000_NS12placeholders2_7E:
	.zero		1
	.type		_ZN41_INTERNAL_1e49420b_4_k_cu_7aa4f873_2223904cuda3std3__45__cpo6rbeginE,@object
	.size		_ZN41_INTERNAL_1e49420b_4_k_cu_7aa4f873_2223904cuda3std3__45__cpo6rbeginE,(_ZN41_INTERNAL_1e49420b_4_k_cu_7aa4f873_2223904cuda3std6ranges3__45__cpo7advanceE - _ZN41_INTERNAL_1e49420b_4_k_cu_7aa4f873_2223904cuda3std3__45__cpo6rbeginE)
_ZN41_INTERNAL_1e49420b_4_k_cu_7aa4f873_2223904cuda3std3__45__cpo6rbeginE:
	.zero		1
	.type		_ZN41_INTERNAL_1e49420b_4_k_cu_7aa4f873_2223904cuda3std6ranges3__45__cpo7advanceE,@object
	.size		_ZN41_INTERNAL_1e49420b_4_k_cu_7aa4f873_2223904cuda3std6ranges3__45__cpo7advanceE,(_ZN41_INTERNAL_1e49420b_4_k_cu_7aa4f873_2223904cuda3std3__47nulloptE - _ZN41_INTERNAL_1e49420b_4_k_cu_7aa4f873_2223904cuda3std6ranges3__45__cpo7advanceE)
_ZN41_INTERNAL_1e49420b_4_k_cu_7aa4f873_2223904cuda3std6ranges3__45__cpo7advanceE:
	.zero		1
	.type		_ZN41_INTERNAL_1e49420b_4_k_cu_7aa4f873_2223904cuda3std3__47nulloptE,@object
	.size		_ZN41_INTERNAL_1e49420b_4_k_cu_7aa4f873_2223904cuda3std3__47nulloptE,(_ZN41_INTERNAL_1e49420b_4_k_cu_7aa4f873_2223904cuda3std6ranges3__45__cpo8distanceE - _ZN41_INTERNAL_1e49420b_4_k_cu_7aa4f873_2223904cuda3std3__47nulloptE)
_ZN41_INTERNAL_1e49420b_4_k_cu_7aa4f873_2223904cuda3std3__47nulloptE:
	.zero		1
	.type		_ZN41_INTERNAL_1e49420b_4_k_cu_7aa4f873_2223904cuda3std6ranges3__45__cpo8distanceE,@object
	.size		_ZN41_INTERNAL_1e49420b_4_k_cu_7aa4f873_2223904cuda3std6ranges3__45__cpo8distanceE,(_ZN41_INTERNAL_1e49420b_4_k_cu_7aa4f873_2223906thrust24THRUST_300001_SM_1000_NS12placeholders2_6E - _ZN41_INTERNAL_1e49420b_4_k_cu_7aa4f873_2223904cuda3std6ranges3__45__cpo8distanceE)
_ZN41_INTERNAL_1e49420b_4_k_cu_7aa4f873_2223904cuda3std6ranges3__45__cpo8distanceE:
	.zero		1
	.type		_ZN41_INTERNAL_1e49420b_4_k_cu_7aa4f873_2223906thrust24THRUST_300001_SM_1000_NS12placeholders2_6E,@object
	.size		_ZN41_INTERNAL_1e49420b_4_k_cu_7aa4f873_2223906thrust24THRUST_300001_SM_1000_NS12placeholders2_6E,(_ZN41_INTERNAL_1e49420b_4_k_cu_7aa4f873_2223904cuda3std3__45__cpo4cendE - _ZN41_INTERNAL_1e49420b_4_k_cu_7aa4f873_2223906thrust24THRUST_300001_SM_1000_NS12placeholders2_6E)
_ZN41_INTERNAL_1e49420b_4_k_cu_7aa4f873_2223906thrust24THRUST_300001_SM_1000_NS12placeholders2_6E:
	.zero		1
	.type		_ZN41_INTERNAL_1e49420b_4_k_cu_7aa4f873_2223904cuda3std3__45__cpo4cendE,@object
	.size		_ZN41_INTERNAL_1e49420b_4_k_cu_7aa4f873_2223904cuda3std3__45__cpo4cendE,(_ZN41_INTERNAL_1e49420b_4_k_cu_7aa4f873_2223904cuda3std6ranges3__45__cpo4cendE - _ZN41_INTERNAL_1e49420b_4_k_cu_7aa4f873_2223904cuda3std3__45__cpo4cendE)
_ZN41_INTERNAL_1e49420b_4_k_cu_7aa4f873_2223904cuda3std3__45__cpo4cendE:
	.zero		1
	.type		_ZN41_INTERNAL_1e49420b_4_k_cu_7aa4f873_2223904cuda3std6ranges3__45__cpo4cendE,@object
	.size		_ZN41_INTERNAL_1e49420b_4_k_cu_7aa4f873_2223904cuda3std6ranges3__45__cpo4cendE,(_ZN41_INTERNAL_1e49420b_4_k_cu_7aa4f873_2223904cuda3std3__420unreachable_sentinelE - _ZN41_INTERNAL_1e49420b_4_k_cu_7aa4f873_2223904cuda3std6ranges3__45__cpo4cendE)
_ZN41_INTERNAL_1e49420b_4_k_cu_7aa4f873_2223904cuda3std6ranges3__45__cpo4cendE:
	.zero		1
	.type		_ZN41_INTERNAL_1e49420b_4_k_cu_7aa4f873_2223904cuda3std3__420unreachable_sentinelE,@object
	.size		_ZN41_INTERNAL_1e49420b_4_k_cu_7aa4f873_2223904cuda3std3__420unreachable_sentinelE,(_ZN41_INTERNAL_1e49420b_4_k_cu_7aa4f873_2223904cuda3std6ranges3__45__cpo5ssizeE - _ZN41_INTERNAL_1e49420b_4_k_cu_7aa4f873_2223904cuda3std3__420unreachable_sentinelE)
_ZN41_INTERNAL_1e49420b_4_k_cu_7aa4f873_2223904cuda3std3__420unreachable_sentinelE:
	.zero		1
	.type		_ZN41_INTERNAL_1e49420b_4_k_cu_7aa4f873_2223904cuda3std6ranges3__45__cpo5ssizeE,@object
	.size		_ZN41_INTERNAL_1e49420b_4_k_cu_7aa4f873_2223904cuda3std6ranges3__45__cpo5ssizeE,(_ZN41_INTERNAL_1e49420b_4_k_cu_7aa4f873_2223906thrust24THRUST_300001_SM_1000_NS12placeholders3_10E - _ZN41_INTERNAL_1e49420b_4_k_cu_7aa4f873_2223904cuda3std6ranges3__45__cpo5ssizeE)
_ZN41_INTERNAL_1e49420b_4_k_cu_7aa4f873_2223904cuda3std6ranges3__45__cpo5ssizeE:
	.zero		1
	.type		_ZN41_INTERNAL_1e49420b_4_k_cu_7aa4f873_2223906thrust24THRUST_300001_SM_1000_NS12placeholders3_10E,@object
	.size		_ZN41_INTERNAL_1e49420b_4_k_cu_7aa4f873_2223906thrust24THRUST_300001_SM_1000_NS12placeholders3_10E,(_ZN41_INTERNAL_1e49420b_4_k_cu_7aa4f873_2223904cuda3std3__45__cpo5crendE - _ZN41_INTERNAL_1e49420b_4_k_cu_7aa4f873_2223906thrust24THRUST_300001_SM_1000_NS12placeholders3_10E)
_ZN41_INTERNAL_1e49420b_4_k_cu_7aa4f873_2223906thrust24THRUST_300001_SM_1000_NS12placeholders3_10E:
	.zero		1
	.type		_ZN41_INTERNAL_1e49420b_4_k_cu_7aa4f873_2223904cuda3std3__45__cpo5crendE,@object
	.size		_ZN41_INTERNAL_1e49420b_4_k_cu_7aa4f873_2223904cuda3std3__45__cpo5crendE,(_ZN41_INTERNAL_1e49420b_4_k_cu_7aa4f873_2223904cuda3std6ranges3__45__cpo4prevE - _ZN41_INTERNAL_1e49420b_4_k_cu_7aa4f873_2223904cuda3std3__45__cpo5crendE)
_ZN41_INTERNAL_1e49420b_4_k_cu_7aa4f873_2223904cuda3std3__45__cpo5crendE:
	.zero		1
	.type		_ZN41_INTERNAL_1e49420b_4_k_cu_7aa4f873_2223904cuda3std6ranges3__45__cpo4prevE,@object
	.size		_ZN41_INTERNAL_1e49420b_4_k_cu_7aa4f873_2223904cuda3std6ranges3__45__cpo4prevE,(_ZN41_INTERNAL_1e49420b_4_k_cu_7aa4f873_2223904cuda3std6ranges3__45__cpo9iter_moveE - _ZN41_INTERNAL_1e49420b_4_k_cu_7aa4f873_2223904cuda3std6ranges3__45__cpo4prevE)
_ZN41_INTERNAL_1e49420b_4_k_cu_7aa4f873_2223904cuda3std6ranges3__45__cpo4prevE:
	.zero		1
	.type		_ZN41_INTERNAL_1e49420b_4_k_cu_7aa4f873_2223904cuda3std6ranges3__45__cpo9iter_moveE,@object
	.size		_ZN41_INTERNAL_1e49420b_4_k_cu_7aa4f873_2223904cuda3std6ranges3__45__cpo9iter_moveE,(_ZN41_INTERNAL_1e49420b_4_k_cu_7aa4f873_2223906thrust24THRUST_300001_SM_1000_NS12placeholders2_2E - _ZN41_INTERNAL_1e49420b_4_k_cu_7aa4f873_2223904cuda3std6ranges3__45__cpo9iter_moveE)
_ZN41_INTERNAL_1e49420b_4_k_cu_7aa4f873_2223904cuda3std6ranges3__45__cpo9iter_moveE:
	.zero		1
	.type		_ZN41_INTERNAL_1e49420b_4_k_cu_7aa4f873_2223906thrust24THRUST_300001_SM_1000_NS12placeholders2_2E,@object
	.size		_ZN41_INTERNAL_1e49420b_4_k_cu_7aa4f873_2223906thrust24THRUST_300001_SM_1000_NS12placeholders2_2E,(_ZN41_INTERNAL_1e49420b_4_k_cu_7aa4f873_2223906thrust24THRUST_300001_SM_1000_NS12placeholders2_4E - _ZN41_INTERNAL_1e49420b_4_k_cu_7aa4f873_2223906thrust24THRUST_300001_SM_1000_NS12placeholders2_2E)
_ZN41_INTERNAL_1e49420b_4_k_cu_7aa4f873_2223906thrust24THRUST_300001_SM_1000_NS12placeholders2_2E:
	.zero		1
	.type		_ZN41_INTERNAL_1e49420b_4_k_cu_7aa4f873_2223906thrust24THRUST_300001_SM_1000_NS12placeholders2_4E,@object
	.size		_ZN41_INTERNAL_1e49420b_4_k_cu_7aa4f873_2223906thrust24THRUST_300001_SM_1000_NS12placeholders2_4E,(_ZN41_INTERNAL_1e49420b_4_k_cu_7aa4f873_2223904cuda3std3__45__cpo3endE - _ZN41_INTERNAL_1e49420b_4_k_cu_7aa4f873_2223906thrust24THRUST_300001_SM_1000_NS12placeholders2_4E)
_ZN41_INTERNAL_1e49420b_4_k_cu_7aa4f873_2223906thrust24THRUST_300001_SM_1000_NS12placeholders2_4E:
	.zero		1
	.type		_ZN41_INTERNAL_1e49420b_4_k_cu_7aa4f873_2223904cuda3std3__45__cpo3endE,@object
	.size		_ZN41_INTERNAL_1e49420b_4_k_cu_7aa4f873_2223904cuda3std3__45__cpo3endE,(_ZN41_INTERNAL_1e49420b_4_k_cu_7aa4f873_2223904cuda3std6ranges3__45__cpo3endE - _ZN41_INTERNAL_1e49420b_4_k_cu_7aa4f873_2223904cuda3std3__45__cpo3endE)
_ZN41_INTERNAL_1e49420b_4_k_cu_7aa4f873_2223904cuda3std3__45__cpo3endE:
	.zero		1
	.type		_ZN41_INTERNAL_1e49420b_4_k_cu_7aa4f873_2223904cuda3std6ranges3__45__cpo3endE,@object
	.size		_ZN41_INTERNAL_1e49420b_4_k_cu_7aa4f873_2223904cuda3std6ranges3__45__cpo3endE,(_ZN41_INTERNAL_1e49420b_4_k_cu_7aa4f873_2223904cuda3std3__419piecewise_constructE - _ZN41_INTERNAL_1e49420b_4_k_cu_7aa4f873_2223904cuda3std6ranges3__45__cpo3endE)
_ZN41_INTERNAL_1e49420b_4_k_cu_7aa4f873_2223904cuda3std6ranges3__45__cpo3endE:
	.zero		1
	.type		_ZN41_INTERNAL_1e49420b_4_k_cu_7aa4f873_2223904cuda3std3__419piecewise_constructE,@object
	.size		_ZN41_INTERNAL_1e49420b_4_k_cu_7aa4f873_2223904cuda3std3__419piecewise_constructE,(_ZN41_INTERNAL_1e49420b_4_k_cu_7aa4f873_2223904cuda3std6ranges3__45__cpo5cdataE - _ZN41_INTERNAL_1e49420b_4_k_cu_7aa4f873_2223904cuda3std3__419piecewise_constructE)
_ZN41_INTERNAL_1e49420b_4_k_cu_7aa4f873_2223904cuda3std3__419piecewise_constructE:
	.zero		1
	.type		_ZN41_INTERNAL_1e49420b_4_k_cu_7aa4f873_2223904cuda3std6ranges3__45__cpo5cdataE,@object
	.size		_ZN41_INTERNAL_1e49420b_4_k_cu_7aa4f873_2223904cuda3std6ranges3__45__cpo5cdataE,(_ZN41_INTERNAL_1e49420b_4_k_cu_7aa4f873_2223906thrust24THRUST_300001_SM_1000_NS12placeholders2_8E - _ZN41_INTERNAL_1e49420b_4_k_cu_7aa4f873_2223904cuda3std6ranges3__45__cpo5cdataE)
_ZN41_INTERNAL_1e49420b_4_k_cu_7aa4f873_2223904cuda3std6ranges3__45__cpo5cdataE:
	.zero		1
	.type		_ZN41_INTERNAL_1e49420b_4_k_cu_7aa4f873_2223906thrust24THRUST_300001_SM_1000_NS12placeholders2_8E,@object
	.size		_ZN41_INTERNAL_1e49420b_4_k_cu_7aa4f873_2223906thrust24THRUST_300001_SM_1000_NS12placeholders2_8E,(_ZN41_INTERNAL_1e49420b_4_k_cu_7aa4f873_2223904cuda3std3__45__cpo4rendE - _ZN41_INTERNAL_1e49420b_4_k_cu_7aa4f873_2223906thrust24THRUST_300001_SM_1000_NS12placeholders2_8E)
_ZN41_INTERNAL_1e49420b_4_k_cu_7aa4f873_2223906thrust24THRUST_300001_SM_1000_NS12placeholders2_8E:
	.zero		1
	.type		_ZN41_INTERNAL_1e49420b_4_k_cu_7aa4f873_2223904cuda3std3__45__cpo4rendE,@object
	.size		_ZN41_INTERNAL_1e49420b_4_k_cu_7aa4f873_2223904cuda3std3__45__cpo4rendE,(_ZN41_INTERNAL_1e49420b_4_k_cu_7aa4f873_2223904cuda3std6ranges3__45__cpo9iter_swapE - _ZN41_INTERNAL_1e49420b_4_k_cu_7aa4f873_2223904cuda3std3__45__cpo4rendE)
_ZN41_INTERNAL_1e49420b_4_k_cu_7aa4f873_2223904cuda3std3__45__cpo4rendE:
	.zero		1
	.type		_ZN41_INTERNAL_1e49420b_4_k_cu_7aa4f873_2223904cuda3std6ranges3__45__cpo9iter_swapE,@object
	.size		_ZN41_INTERNAL_1e49420b_4_k_cu_7aa4f873_2223904cuda3std6ranges3__45__cpo9iter_swapE,(_ZN41_INTERNAL_1e49420b_4_k_cu_7aa4f873_2223904cuda3std3__48unexpectE - _ZN41_INTERNAL_1e49420b_4_k_cu_7aa4f873_2223904cuda3std6ranges3__45__cpo9iter_swapE)
_ZN41_INTERNAL_1e49420b_4_k_cu_7aa4f873_2223904cuda3std6ranges3__45__cpo9iter_swapE:
	.zero		1
	.type		_ZN41_INTERNAL_1e49420b_4_k_cu_7aa4f873_2223904cuda3std3__48unexpectE,@object
	.size		_ZN41_INTERNAL_1e49420b_4_k_cu_7aa4f873_2223904cuda3std3__48unexpectE,(_ZN41_INTERNAL_1e49420b_4_k_cu_7aa4f873_2223906thrust24THRUST_300001_SM_1000_NS6system6detail10sequential3seqE - _ZN41_INTERNAL_1e49420b_4_k_cu_7aa4f873_2223904cuda3std3__48unexpectE)
_ZN41_INTERNAL_1e49420b_4_k_cu_7aa4f873_2223904cuda3std3__48unexpectE:
	.zero		1
	.type		_ZN41_INTERNAL_1e49420b_4_k_cu_7aa4f873_2223906thrust24THRUST_300001_SM_1000_NS6system6detail10sequential3seqE,@object
	.size		_ZN41_INTERNAL_1e49420b_4_k_cu_7aa4f873_2223906thrust24THRUST_300001_SM_1000_NS6system6detail10sequential3seqE,(.L_29 - _ZN41_INTERNAL_1e49420b_4_k_cu_7aa4f873_2223906thrust24THRUST_300001_SM_1000_NS6system6detail10sequential3seqE)
_ZN41_INTERNAL_1e49420b_4_k_cu_7aa4f873_2223906thrust24THRUST_300001_SM_1000_NS6system6detail10sequential3seqE:
	.zero		1
.L_29:


//--------------------- .nv.constant0._ZN3cub18CUB_300001_SM_10006detail11EmptyKernelIvEEvv --------------------------
	.section	.nv.constant0._ZN3cub18CUB_300001_SM_10006detail11EmptyKernelIvEEvv,"a",@progbits
	.sectionflags	@""
	.align	4
.nv.constant0._ZN3cub18CUB_300001_SM_10006detail11EmptyKernelIvEEvv:
	.zero		896


//--------------------- SYMBOLS --------------------------

	.type		.nv.reservedSmem.offset0,@object
	.size		.nv.reservedSmem.offset0,0x4
